	.version 1.4
	.target sm_10, map_f64_to_f32
	// compiled with C:\Program Files\NVIDIA GPU Computing Toolkit\CUDA\v5.0\bin/../open64/lib//be.exe
	// nvopencc 4.1 built on 2012-09-25

	//-----------------------------------------------------------
	// Compiling C:/Users/ac8979/AppData/Local/Temp/tmpxft_000017a8_00000000-11_gpu_tfm_arb_2dly.cpp3.i (C:/Users/ac8979/AppData/Local/Temp/ccBI#.a02852)
	//-----------------------------------------------------------

	//-----------------------------------------------------------
	// Options:
	//-----------------------------------------------------------
	//  Target:ptx, ISA:sm_10, Endian:little, Pointer Size:64
	//  -O3	(Optimization level)
	//  -g0	(Debug level)
	//  -m2	(Report advisories)
	//-----------------------------------------------------------

	.file	1	"C:/Users/ac8979/AppData/Local/Temp/tmpxft_000017a8_00000000-10_gpu_tfm_arb_2dly.cudafe2.gpu"
	.file	2	"c:\program files (x86)\microsoft visual studio 10.0\vc\include\codeanalysis\sourceannotations.h"
	.file	3	"C:\Program Files\NVIDIA GPU Computing Toolkit\CUDA\v5.0\bin/../include\crt/device_runtime.h"
	.file	4	"C:\Program Files\NVIDIA GPU Computing Toolkit\CUDA\v5.0\bin/../include\host_defines.h"
	.file	5	"C:\Program Files\NVIDIA GPU Computing Toolkit\CUDA\v5.0\bin/../include\builtin_types.h"
	.file	6	"c:\program files\nvidia gpu computing toolkit\cuda\v5.0\include\device_types.h"
	.file	7	"c:\program files\nvidia gpu computing toolkit\cuda\v5.0\include\host_defines.h"
	.file	8	"c:\program files\nvidia gpu computing toolkit\cuda\v5.0\include\driver_types.h"
	.file	9	"c:\program files\nvidia gpu computing toolkit\cuda\v5.0\include\surface_types.h"
	.file	10	"c:\program files\nvidia gpu computing toolkit\cuda\v5.0\include\texture_types.h"
	.file	11	"c:\program files\nvidia gpu computing toolkit\cuda\v5.0\include\vector_types.h"
	.file	12	"c:\program files\nvidia gpu computing toolkit\cuda\v5.0\include\builtin_types.h"
	.file	13	"C:\Program Files\NVIDIA GPU Computing Toolkit\CUDA\v5.0\bin/../include\device_launch_parameters.h"
	.file	14	"c:\program files\nvidia gpu computing toolkit\cuda\v5.0\include\crt\storage_class.h"
	.file	15	"gpu_tfm_arb_2dly.cu"
	.file	16	"C:\Program Files\NVIDIA GPU Computing Toolkit\CUDA\v5.0\bin/../include\common_functions.h"
	.file	17	"c:\program files\nvidia gpu computing toolkit\cuda\v5.0\include\math_functions.h"
	.file	18	"c:\program files\nvidia gpu computing toolkit\cuda\v5.0\include\math_constants.h"
	.file	19	"c:\program files\nvidia gpu computing toolkit\cuda\v5.0\include\device_functions.h"
	.file	20	"c:\program files\nvidia gpu computing toolkit\cuda\v5.0\include\sm_11_atomic_functions.h"
	.file	21	"c:\program files\nvidia gpu computing toolkit\cuda\v5.0\include\sm_12_atomic_functions.h"
	.file	22	"c:\program files\nvidia gpu computing toolkit\cuda\v5.0\include\sm_13_double_functions.h"
	.file	23	"c:\program files\nvidia gpu computing toolkit\cuda\v5.0\include\sm_20_atomic_functions.h"
	.file	24	"c:\program files\nvidia gpu computing toolkit\cuda\v5.0\include\sm_35_atomic_functions.h"
	.file	25	"c:\program files\nvidia gpu computing toolkit\cuda\v5.0\include\sm_20_intrinsics.h"
	.file	26	"c:\program files\nvidia gpu computing toolkit\cuda\v5.0\include\sm_30_intrinsics.h"
	.file	27	"c:\program files\nvidia gpu computing toolkit\cuda\v5.0\include\sm_35_intrinsics.h"
	.file	28	"c:\program files\nvidia gpu computing toolkit\cuda\v5.0\include\surface_functions.h"
	.file	29	"c:\program files\nvidia gpu computing toolkit\cuda\v5.0\include\texture_fetch_functions.h"
	.file	30	"c:\program files\nvidia gpu computing toolkit\cuda\v5.0\include\texture_indirect_functions.h"
	.file	31	"c:\program files\nvidia gpu computing toolkit\cuda\v5.0\include\surface_indirect_functions.h"
	.file	32	"c:\program files\nvidia gpu computing toolkit\cuda\v5.0\include\math_functions_dbl_ptx1.h"


	.entry _Z16gpu_tfm_arb_2dlyPfS_iiPKfS1_PKiS3_S3_S3_iiiiS1_S1_S1_ (
		.param .u64 __cudaparm__Z16gpu_tfm_arb_2dlyPfS_iiPKfS1_PKiS3_S3_S3_iiiiS1_S1_S1__real_result,
		.param .u64 __cudaparm__Z16gpu_tfm_arb_2dlyPfS_iiPKfS1_PKiS3_S3_S3_iiiiS1_S1_S1__imag_result,
		.param .s32 __cudaparm__Z16gpu_tfm_arb_2dlyPfS_iiPKfS1_PKiS3_S3_S3_iiiiS1_S1_S1__n,
		.param .s32 __cudaparm__Z16gpu_tfm_arb_2dlyPfS_iiPKfS1_PKiS3_S3_S3_iiiiS1_S1_S1__combs,
		.param .u64 __cudaparm__Z16gpu_tfm_arb_2dlyPfS_iiPKfS1_PKiS3_S3_S3_iiiiS1_S1_S1__real_exp,
		.param .u64 __cudaparm__Z16gpu_tfm_arb_2dlyPfS_iiPKfS1_PKiS3_S3_S3_iiiiS1_S1_S1__img_exp,
		.param .u64 __cudaparm__Z16gpu_tfm_arb_2dlyPfS_iiPKfS1_PKiS3_S3_S3_iiiiS1_S1_S1__transmit,
		.param .u64 __cudaparm__Z16gpu_tfm_arb_2dlyPfS_iiPKfS1_PKiS3_S3_S3_iiiiS1_S1_S1__receive,
		.param .u64 __cudaparm__Z16gpu_tfm_arb_2dlyPfS_iiPKfS1_PKiS3_S3_S3_iiiiS1_S1_S1__lookup_ind_tx,
		.param .u64 __cudaparm__Z16gpu_tfm_arb_2dlyPfS_iiPKfS1_PKiS3_S3_S3_iiiiS1_S1_S1__lookup_ind_rx,
		.param .s32 __cudaparm__Z16gpu_tfm_arb_2dlyPfS_iiPKfS1_PKiS3_S3_S3_iiiiS1_S1_S1__tot_pix,
		.param .s32 __cudaparm__Z16gpu_tfm_arb_2dlyPfS_iiPKfS1_PKiS3_S3_S3_iiiiS1_S1_S1__grid_x,
		.param .s32 __cudaparm__Z16gpu_tfm_arb_2dlyPfS_iiPKfS1_PKiS3_S3_S3_iiiiS1_S1_S1__grid_y,
		.param .s32 __cudaparm__Z16gpu_tfm_arb_2dlyPfS_iiPKfS1_PKiS3_S3_S3_iiiiS1_S1_S1__grid_z,
		.param .u64 __cudaparm__Z16gpu_tfm_arb_2dlyPfS_iiPKfS1_PKiS3_S3_S3_iiiiS1_S1_S1__lookup_amp_tx,
		.param .u64 __cudaparm__Z16gpu_tfm_arb_2dlyPfS_iiPKfS1_PKiS3_S3_S3_iiiiS1_S1_S1__lookup_amp_rx,
		.param .u64 __cudaparm__Z16gpu_tfm_arb_2dlyPfS_iiPKfS1_PKiS3_S3_S3_iiiiS1_S1_S1__tt_weight)
	{
	.reg .u16 %rh<4>;
	.reg .u32 %r<40>;
	.reg .u64 %rd<29>;
	.reg .f32 %f<13>;
	.reg .pred %p<6>;
	.loc	15	1	0
$LDWbegin__Z16gpu_tfm_arb_2dlyPfS_iiPKfS1_PKiS3_S3_S3_iiiiS1_S1_S1_:
	mov.u16 	%rh1, %ctaid.x;
	mov.u16 	%rh2, %ntid.x;
	mul.wide.u16 	%r1, %rh1, %rh2;
	cvt.u32.u16 	%r2, %tid.x;
	add.u32 	%r3, %r2, %r1;
	ld.param.s32 	%r4, [__cudaparm__Z16gpu_tfm_arb_2dlyPfS_iiPKfS1_PKiS3_S3_S3_iiiiS1_S1_S1__tot_pix];
	setp.le.s32 	%p1, %r4, %r3;
	@%p1 bra 	$Lt_0_3330;
	ld.param.s32 	%r5, [__cudaparm__Z16gpu_tfm_arb_2dlyPfS_iiPKfS1_PKiS3_S3_S3_iiiiS1_S1_S1__combs];
	mov.u32 	%r6, 0;
	setp.le.s32 	%p2, %r5, %r6;
	@%p2 bra 	$Lt_0_5378;
	ld.param.s32 	%r5, [__cudaparm__Z16gpu_tfm_arb_2dlyPfS_iiPKfS1_PKiS3_S3_S3_iiiiS1_S1_S1__combs];
	mov.s32 	%r7, %r5;
	ld.param.u64 	%rd1, [__cudaparm__Z16gpu_tfm_arb_2dlyPfS_iiPKfS1_PKiS3_S3_S3_iiiiS1_S1_S1__transmit];
	ld.param.u64 	%rd2, [__cudaparm__Z16gpu_tfm_arb_2dlyPfS_iiPKfS1_PKiS3_S3_S3_iiiiS1_S1_S1__receive];
	ld.param.u64 	%rd3, [__cudaparm__Z16gpu_tfm_arb_2dlyPfS_iiPKfS1_PKiS3_S3_S3_iiiiS1_S1_S1__tt_weight];
	ld.param.s32 	%r8, [__cudaparm__Z16gpu_tfm_arb_2dlyPfS_iiPKfS1_PKiS3_S3_S3_iiiiS1_S1_S1__n];
	ld.param.u64 	%rd4, [__cudaparm__Z16gpu_tfm_arb_2dlyPfS_iiPKfS1_PKiS3_S3_S3_iiiiS1_S1_S1__lookup_amp_rx];
	ld.param.u64 	%rd5, [__cudaparm__Z16gpu_tfm_arb_2dlyPfS_iiPKfS1_PKiS3_S3_S3_iiiiS1_S1_S1__lookup_amp_tx];
	ld.param.u64 	%rd6, [__cudaparm__Z16gpu_tfm_arb_2dlyPfS_iiPKfS1_PKiS3_S3_S3_iiiiS1_S1_S1__lookup_ind_rx];
	ld.param.u64 	%rd7, [__cudaparm__Z16gpu_tfm_arb_2dlyPfS_iiPKfS1_PKiS3_S3_S3_iiiiS1_S1_S1__lookup_ind_tx];
	ld.param.s32 	%r9, [__cudaparm__Z16gpu_tfm_arb_2dlyPfS_iiPKfS1_PKiS3_S3_S3_iiiiS1_S1_S1__grid_z];
	ld.param.s32 	%r10, [__cudaparm__Z16gpu_tfm_arb_2dlyPfS_iiPKfS1_PKiS3_S3_S3_iiiiS1_S1_S1__grid_y];
	ld.param.s32 	%r11, [__cudaparm__Z16gpu_tfm_arb_2dlyPfS_iiPKfS1_PKiS3_S3_S3_iiiiS1_S1_S1__grid_x];
	mov.s32 	%r12, 0;
	mov.f32 	%f1, 0f00000000;     	// 0
	mov.f32 	%f2, 0f00000000;     	// 0
	mov.s32 	%r13, %r7;
$Lt_0_4354:
 //<loop> Loop body line 1, nesting depth: 1, estimated iterations: unknown
	.loc	15	13	0
	ld.global.s32 	%r14, [%rd1+0];
	sub.s32 	%r15, %r14, 1;
	.loc	15	14	0
	ld.global.s32 	%r16, [%rd2+0];
	sub.s32 	%r17, %r16, 1;
	.loc	15	1	0
	ld.param.s32 	%r11, [__cudaparm__Z16gpu_tfm_arb_2dlyPfS_iiPKfS1_PKiS3_S3_S3_iiiiS1_S1_S1__grid_x];
	.loc	15	18	0
	mul.lo.s32 	%r18, %r15, %r11;
	mul.lo.s32 	%r19, %r17, %r11;
	.loc	15	1	0
	ld.param.s32 	%r10, [__cudaparm__Z16gpu_tfm_arb_2dlyPfS_iiPKfS1_PKiS3_S3_S3_iiiiS1_S1_S1__grid_y];
	.loc	15	18	0
	mul.lo.s32 	%r20, %r18, %r10;
	mul.lo.s32 	%r21, %r19, %r10;
	.loc	15	1	0
	ld.param.s32 	%r9, [__cudaparm__Z16gpu_tfm_arb_2dlyPfS_iiPKfS1_PKiS3_S3_S3_iiiiS1_S1_S1__grid_z];
	.loc	15	18	0
	mul.lo.s32 	%r22, %r20, %r9;
	add.s32 	%r23, %r3, %r22;
	cvt.s64.s32 	%rd8, %r23;
	mul.wide.s32 	%rd9, %r23, 4;
	mul.lo.s32 	%r24, %r21, %r9;
	add.s32 	%r25, %r3, %r24;
	cvt.s64.s32 	%rd10, %r25;
	mul.wide.s32 	%rd11, %r25, 4;
	.loc	15	1	0
	ld.param.u64 	%rd7, [__cudaparm__Z16gpu_tfm_arb_2dlyPfS_iiPKfS1_PKiS3_S3_S3_iiiiS1_S1_S1__lookup_ind_tx];
	.loc	15	18	0
	add.u64 	%rd12, %rd9, %rd7;
	ld.global.s32 	%r26, [%rd12+0];
	.loc	15	1	0
	ld.param.u64 	%rd6, [__cudaparm__Z16gpu_tfm_arb_2dlyPfS_iiPKfS1_PKiS3_S3_S3_iiiiS1_S1_S1__lookup_ind_rx];
	.loc	15	18	0
	add.u64 	%rd13, %rd11, %rd6;
	ld.global.s32 	%r27, [%rd13+0];
	add.s32 	%r28, %r26, %r27;
	sub.s32 	%r29, %r28, 1;
	.loc	15	19	0
	ld.global.f32 	%f3, [%rd3+0];
	.loc	15	1	0
	ld.param.u64 	%rd5, [__cudaparm__Z16gpu_tfm_arb_2dlyPfS_iiPKfS1_PKiS3_S3_S3_iiiiS1_S1_S1__lookup_amp_tx];
	.loc	15	19	0
	add.u64 	%rd14, %rd9, %rd5;
	ld.global.f32 	%f4, [%rd14+0];
	.loc	15	1	0
	ld.param.u64 	%rd4, [__cudaparm__Z16gpu_tfm_arb_2dlyPfS_iiPKfS1_PKiS3_S3_S3_iiiiS1_S1_S1__lookup_amp_rx];
	.loc	15	19	0
	add.u64 	%rd15, %rd11, %rd4;
	ld.global.f32 	%f5, [%rd15+0];
	mul.f32 	%f6, %f4, %f5;
	mul.f32 	%f7, %f3, %f6;
	.loc	15	1	0
	ld.param.s32 	%r8, [__cudaparm__Z16gpu_tfm_arb_2dlyPfS_iiPKfS1_PKiS3_S3_S3_iiiiS1_S1_S1__n];
	.loc	15	19	0
	set.gt.u32.s32 	%r30, %r29, %r8;
	neg.s32 	%r31, %r30;
	mov.s32 	%r32, 0;
	set.lt.u32.s32 	%r33, %r29, %r32;
	neg.s32 	%r34, %r33;
	or.b32 	%r35, %r31, %r34;
	mov.u32 	%r36, 0;
	setp.eq.s32 	%p3, %r35, %r36;
	@%p3 bra 	$Lt_0_4866;
	mov.f32 	%f8, 0f00000000;     	// 0
	mov.f32 	%f9, 0f00000000;     	// 0
	bra.uni 	$Lt_0_4610;
$Lt_0_4866:
	.loc	15	1	0
	ld.param.s32 	%r8, [__cudaparm__Z16gpu_tfm_arb_2dlyPfS_iiPKfS1_PKiS3_S3_S3_iiiiS1_S1_S1__n];
	.loc	15	28	0
	mul.lo.s32 	%r37, %r8, %r12;
	add.s32 	%r38, %r29, %r37;
	cvt.s64.s32 	%rd16, %r38;
	mul.wide.s32 	%rd17, %r38, 4;
	ld.param.u64 	%rd18, [__cudaparm__Z16gpu_tfm_arb_2dlyPfS_iiPKfS1_PKiS3_S3_S3_iiiiS1_S1_S1__real_exp];
	add.u64 	%rd19, %rd18, %rd17;
	ld.global.f32 	%f10, [%rd19+0];
	mul.f32 	%f9, %f10, %f7;
	.loc	15	30	0
	ld.param.u64 	%rd20, [__cudaparm__Z16gpu_tfm_arb_2dlyPfS_iiPKfS1_PKiS3_S3_S3_iiiiS1_S1_S1__img_exp];
	add.u64 	%rd21, %rd20, %rd17;
	ld.global.f32 	%f11, [%rd21+0];
	mul.f32 	%f8, %f11, %f7;
$Lt_0_4610:
	.loc	15	33	0
	add.f32 	%f2, %f9, %f2;
	.loc	15	34	0
	add.f32 	%f1, %f8, %f1;
	add.s32 	%r12, %r12, 1;
	add.u64 	%rd3, %rd3, 4;
	add.u64 	%rd2, %rd2, 4;
	add.u64 	%rd1, %rd1, 4;
	.loc	15	1	0
	ld.param.s32 	%r5, [__cudaparm__Z16gpu_tfm_arb_2dlyPfS_iiPKfS1_PKiS3_S3_S3_iiiiS1_S1_S1__combs];
	.loc	15	34	0
	setp.ne.s32 	%p4, %r5, %r12;
	@%p4 bra 	$Lt_0_4354;
	bra.uni 	$Lt_0_3842;
$Lt_0_5378:
	mov.f32 	%f1, 0f00000000;     	// 0
	mov.f32 	%f2, 0f00000000;     	// 0
$Lt_0_3842:
	.loc	15	40	0
	cvt.s64.s32 	%rd22, %r3;
	mul.wide.s32 	%rd23, %r3, 4;
	ld.param.u64 	%rd24, [__cudaparm__Z16gpu_tfm_arb_2dlyPfS_iiPKfS1_PKiS3_S3_S3_iiiiS1_S1_S1__real_result];
	add.u64 	%rd25, %rd24, %rd23;
	st.global.f32 	[%rd25+0], %f2;
	.loc	15	41	0
	ld.param.u64 	%rd26, [__cudaparm__Z16gpu_tfm_arb_2dlyPfS_iiPKfS1_PKiS3_S3_S3_iiiiS1_S1_S1__imag_result];
	add.u64 	%rd27, %rd26, %rd23;
	st.global.f32 	[%rd27+0], %f1;
$Lt_0_3330:
	.loc	15	43	0
	exit;
$LDWend__Z16gpu_tfm_arb_2dlyPfS_iiPKfS1_PKiS3_S3_S3_iiiiS1_S1_S1_:
	} // _Z16gpu_tfm_arb_2dlyPfS_iiPKfS1_PKiS3_S3_S3_iiiiS1_S1_S1_



// ===== COMPILED SASS (sm_100) =====

	.target	sm_100

	.elftype	@"ET_EXEC"


//--------------------- .note.nv.tkinfo           --------------------------
	.section	.note.nv.tkinfo,"",@"SHT_NOTE"
	.sectionflags	@"SHF_NOTE_NV_TKINFO"
	.tkinfo
        /*0018*/ 	.word	0x00000002
        /*0030*/ 	.string	""
        /*0030*/ 	.string	"ptxas"
        /*0030*/ 	.string	"Cuda compilation tools, release 13.0, V13.0.88"
        /*0030*/ 	.string	"Build cuda_13.0.r13.0/compiler.36424714_0"
        /*0030*/ 	.string	"-arch sm_100 "



//--------------------- .note.nv.cuinfo           --------------------------
	.section	.note.nv.cuinfo,"",@"SHT_NOTE"
	.sectionflags	@"SHF_NOTE_NV_CUINFO"
        /*0018*/ 	.short	0x0002
        /*001a*/ 	.short	0x000a
        /*001c*/ 	.short	0x0082
	.zero		2


//--------------------- .nv.info                  --------------------------
	.section	.nv.info,"",@"SHT_CUDA_INFO"
	.align	4


	//----- nvinfo : EIATTR_REGCOUNT
	.align		4
        /*0000*/ 	.byte	0x04, 0x2f
        /*0002*/ 	.short	(.L_1 - .L_0)
	.align		4
.L_0:
        /*0004*/ 	.word	index@(_Z16gpu_tfm_arb_2dlyPfS_iiPKfS1_PKiS3_S3_S3_iiiiS1_S1_S1_)
        /*0008*/ 	.word	0x00000020


	//----- nvinfo : EIATTR_FRAME_SIZE
	.align		4
.L_1:
        /*000c*/ 	.byte	0x04, 0x11
        /*000e*/ 	.short	(.L_3 - .L_2)
	.align		4
.L_2:
        /*0010*/ 	.word	index@(_Z16gpu_tfm_arb_2dlyPfS_iiPKfS1_PKiS3_S3_S3_iiiiS1_S1_S1_)
        /*0014*/ 	.word	0x00000000


	//----- nvinfo : EIATTR_MIN_STACK_SIZE
	.align		4
.L_3:
        /*0018*/ 	.byte	0x04, 0x12
        /*001a*/ 	.short	(.L_5 - .L_4)
	.align		4
.L_4:
        /*001c*/ 	.word	index@(_Z16gpu_tfm_arb_2dlyPfS_iiPKfS1_PKiS3_S3_S3_iiiiS1_S1_S1_)
        /*0020*/ 	.word	0x00000000
.L_5:


//--------------------- .nv.compat                --------------------------
	.section	.nv.compat,"",@"SHT_CUDA_COMPAT_INFO"
	.align	4
        /*0000*/ 	.byte	0x02, 0x09, 0x00, 0x00, 0x02, 0x02, 0x01, 0x00, 0x02, 0x05, 0x05, 0x00, 0x03, 0x07, 0x01, 0x01
        /*0010*/ 	.byte	0x02, 0x03, 0x00, 0x00, 0x02, 0x06, 0x01, 0x00, 0x04, 0x0b, 0x08, 0x00, 0x09, 0x00, 0x00, 0x00
        /*0020*/ 	.byte	0x00, 0x00, 0x00, 0x00


//--------------------- .nv.info._Z16gpu_tfm_arb_2dlyPfS_iiPKfS1_PKiS3_S3_S3_iiiiS1_S1_S1_ --------------------------
	.section	.nv.info._Z16gpu_tfm_arb_2dlyPfS_iiPKfS1_PKiS3_S3_S3_iiiiS1_S1_S1_,"",@"SHT_CUDA_INFO"
	.sectionflags	@""
	.align	4


	//----- nvinfo : EIATTR_CUDA_API_VERSION
	.align		4
        /*0000*/ 	.byte	0x04, 0x37
        /*0002*/ 	.short	(.L_7 - .L_6)
.L_6:
        /*0004*/ 	.word	0x00000082


	//----- nvinfo : EIATTR_KPARAM_INFO
	.align		4
.L_7:
        /*0008*/ 	.byte	0x04, 0x17
        /*000a*/ 	.short	(.L_9 - .L_8)
.L_8:
        /*000c*/ 	.word	0x00000000
        /*0010*/ 	.short	0x0010
        /*0012*/ 	.short	0x0068
        /*0014*/ 	.byte	0x00, 0xf0, 0x21, 0x00


	//----- nvinfo : EIATTR_KPARAM_INFO
	.align		4
.L_9:
        /*0018*/ 	.byte	0x04, 0x17
        /*001a*/ 	.short	(.L_11 - .L_10)
.L_10:
        /*001c*/ 	.word	0x00000000
        /*0020*/ 	.short	0x000f
        /*0022*/ 	.short	0x0060
        /*0024*/ 	.byte	0x00, 0xf0, 0x21, 0x00


	//----- nvinfo : EIATTR_KPARAM_INFO
	.align		4
.L_11:
        /*0028*/ 	.byte	0x04, 0x17
        /*002a*/ 	.short	(.L_13 - .L_12)
.L_12:
        /*002c*/ 	.word	0x00000000
        /*0030*/ 	.short	0x000e
        /*0032*/ 	.short	0x0058
        /*0034*/ 	.byte	0x00, 0xf0, 0x21, 0x00


	//----- nvinfo : EIATTR_KPARAM_INFO
	.align		4
.L_13:
        /*0038*/ 	.byte	0x04, 0x17
        /*003a*/ 	.short	(.L_15 - .L_14)
.L_14:
        /*003c*/ 	.word	0x00000000
        /*0040*/ 	.short	0x000d
        /*0042*/ 	.short	0x0054
        /*0044*/ 	.byte	0x00, 0xf0, 0x11, 0x00


	//----- nvinfo : EIATTR_KPARAM_INFO
	.align		4
.L_15:
        /*0048*/ 	.byte	0x04, 0x17
        /*004a*/ 	.short	(.L_17 - .L_16)
.L_16:
        /*004c*/ 	.word	0x00000000
        /*0050*/ 	.short	0x000c
        /*0052*/ 	.short	0x0050
        /*0054*/ 	.byte	0x00, 0xf0, 0x11, 0x00


	//----- nvinfo : EIATTR_KPARAM_INFO
	.align		4
.L_17:
        /*0058*/ 	.byte	0x04, 0x17
        /*005a*/ 	.short	(.L_19 - .L_18)
.L_18:
        /*005c*/ 	.word	0x00000000
        /*0060*/ 	.short	0x000b
        /*0062*/ 	.short	0x004c
        /*0064*/ 	.byte	0x00, 0xf0, 0x11, 0x00


	//----- nvinfo : EIATTR_KPARAM_INFO
	.align		4
.L_19:
        /*0068*/ 	.byte	0x04, 0x17
        /*006a*/ 	.short	(.L_21 - .L_20)
.L_20:
        /*006c*/ 	.word	0x00000000
        /*0070*/ 	.short	0x000a
        /*0072*/ 	.short	0x0048
        /*0074*/ 	.byte	0x00, 0xf0, 0x11, 0x00


	//----- nvinfo : EIATTR_KPARAM_INFO
	.align		4
.L_21:
        /*0078*/ 	.byte	0x04, 0x17
        /*007a*/ 	.short	(.L_23 - .L_22)
.L_22:
        /*007c*/ 	.word	0x00000000
        /*0080*/ 	.short	0x0009
        /*0082*/ 	.short	0x0040
        /*0084*/ 	.byte	0x00, 0xf0, 0x21, 0x00


	//----- nvinfo : EIATTR_KPARAM_INFO
	.align		4
.L_23:
        /*0088*/ 	.byte	0x04, 0x17
        /*008a*/ 	.short	(.L_25 - .L_24)
.L_24:
        /*008c*/ 	.word	0x00000000
        /*0090*/ 	.short	0x0008
        /*0092*/ 	.short	0x0038
        /*0094*/ 	.byte	0x00, 0xf0, 0x21, 0x00


	//----- nvinfo : EIATTR_KPARAM_INFO
	.align		4
.L_25:
        /*0098*/ 	.byte	0x04, 0x17
        /*009a*/ 	.short	(.L_27 - .L_26)
.L_26:
        /*009c*/ 	.word	0x00000000
        /*00a0*/ 	.short	0x0007
        /*00a2*/ 	.short	0x0030
        /*00a4*/ 	.byte	0x00, 0xf0, 0x21, 0x00


	//----- nvinfo : EIATTR_KPARAM_INFO
	.align		4
.L_27:
        /*00a8*/ 	.byte	0x04, 0x17
        /*00aa*/ 	.short	(.L_29 - .L_28)
.L_28:
        /*00ac*/ 	.word	0x00000000
        /*00b0*/ 	.short	0x0006
        /*00b2*/ 	.short	0x0028
        /*00b4*/ 	.byte	0x00, 0xf0, 0x21, 0x00


	//----- nvinfo : EIATTR_KPARAM_INFO
	.align		4
.L_29:
        /*00b8*/ 	.byte	0x04, 0x17
        /*00ba*/ 	.short	(.L_31 - .L_30)
.L_30:
        /*00bc*/ 	.word	0x00000000
        /*00c0*/ 	.short	0x0005
        /*00c2*/ 	.short	0x0020
        /*00c4*/ 	.byte	0x00, 0xf0, 0x21, 0x00


	//----- nvinfo : EIATTR_KPARAM_INFO
	.align		4
.L_31:
        /*00c8*/ 	.byte	0x04, 0x17
        /*00ca*/ 	.short	(.L_33 - .L_32)
.L_32:
        /*00cc*/ 	.word	0x00000000
        /*00d0*/ 	.short	0x0004
        /*00d2*/ 	.short	0x0018
        /*00d4*/ 	.byte	0x00, 0xf0, 0x21, 0x00


	//----- nvinfo : EIATTR_KPARAM_INFO
	.align		4
.L_33:
        /*00d8*/ 	.byte	0x04, 0x17
        /*00da*/ 	.short	(.L_35 - .L_34)
.L_34:
        /*00dc*/ 	.word	0x00000000
        /*00e0*/ 	.short	0x0003
        /*00e2*/ 	.short	0x0014
        /*00e4*/ 	.byte	0x00, 0xf0, 0x11, 0x00


	//----- nvinfo : EIATTR_KPARAM_INFO
	.align		4
.L_35:
        /*00e8*/ 	.byte	0x04, 0x17
        /*00ea*/ 	.short	(.L_37 - .L_36)
.L_36:
        /*00ec*/ 	.word	0x00000000
        /*00f0*/ 	.short	0x0002
        /*00f2*/ 	.short	0x0010
        /*00f4*/ 	.byte	0x00, 0xf0, 0x11, 0x00


	//----- nvinfo : EIATTR_KPARAM_INFO
	.align		4
.L_37:
        /*00f8*/ 	.byte	0x04, 0x17
        /*00fa*/ 	.short	(.L_39 - .L_38)
.L_38:
        /*00fc*/ 	.word	0x00000000
        /*0100*/ 	.short	0x0001
        /*0102*/ 	.short	0x0008
        /*0104*/ 	.byte	0x00, 0xf0, 0x21, 0x00


	//----- nvinfo : EIATTR_KPARAM_INFO
	.align		4
.L_39:
        /*0108*/ 	.byte	0x04, 0x17
        /*010a*/ 	.short	(.L_41 - .L_40)
.L_40:
        /*010c*/ 	.word	0x00000000
        /*0110*/ 	.short	0x0000
        /*0112*/ 	.short	0x0000
        /*0114*/ 	.byte	0x00, 0xf0, 0x21, 0x00


	//----- nvinfo : EIATTR_SPARSE_MMA_MASK
	.align		4
.L_41:
        /*0118*/ 	.byte	0x03, 0x50
        /*011a*/ 	.short	0x0000


	//----- nvinfo : EIATTR_MAXREG_COUNT
	.align		4
        /*011c*/ 	.byte	0x03, 0x1b
        /*011e*/ 	.short	0x00ff


	//----- nvinfo : EIATTR_MERCURY_ISA_VERSION
	.align		4
        /*0120*/ 	.byte	0x03, 0x5f
        /*0122*/ 	.short	0x0101


	//----- nvinfo : EIATTR_VRC_CTA_INIT_COUNT
	.align		4
        /*0124*/ 	.byte	0x02, 0x4a
	.zero		1
	.zero		1


	//----- nvinfo : EIATTR_EXIT_INSTR_OFFSETS
	.align		4
        /*0128*/ 	.byte	0x04, 0x1c
        /*012a*/ 	.short	(.L_43 - .L_42)


	//   ....[0]....
.L_42:
        /*012c*/ 	.word	0x000000a0


	//   ....[1]....
        /*0130*/ 	.word	0x000005a0


	//----- nvinfo : EIATTR_CBANK_PARAM_SIZE
	.align		4
.L_43:
        /*0134*/ 	.byte	0x03, 0x19
        /*0136*/ 	.short	0x0070


	//----- nvinfo : EIATTR_PARAM_CBANK
	.align		4
        /*0138*/ 	.byte	0x04, 0x0a
        /*013a*/ 	.short	(.L_45 - .L_44)
	.align		4
.L_44:
        /*013c*/ 	.word	index@(.nv.constant0._Z16gpu_tfm_arb_2dlyPfS_iiPKfS1_PKiS3_S3_S3_iiiiS1_S1_S1_)
        /*0140*/ 	.short	0x0380
        /*0142*/ 	.short	0x0070


	//----- nvinfo : EIATTR_SW_WAR
	.align		4
.L_45:
        /*0144*/ 	.byte	0x04, 0x36
        /*0146*/ 	.short	(.L_47 - .L_46)
.L_46:
        /*0148*/ 	.word	0x00000008
.L_47:


//--------------------- .nv.callgraph             --------------------------
	.section	.nv.callgraph,"",@"SHT_CUDA_CALLGRAPH"
	.align	4
	.sectionentsize	8
	.align		4
        /*0000*/ 	.word	0x00000000
	.align		4
        /*0004*/ 	.word	0xffffffff
	.align		4
        /*0008*/ 	.word	0x00000000
	.align		4
        /*000c*/ 	.word	0xfffffffe
	.align		4
        /*0010*/ 	.word	0x00000000
	.align		4
        /*0014*/ 	.word	0xfffffffd
	.align		4
        /*0018*/ 	.word	0x00000000
	.align		4
        /*001c*/ 	.word	0xfffffffc


//--------------------- .text._Z16gpu_tfm_arb_2dlyPfS_iiPKfS1_PKiS3_S3_S3_iiiiS1_S1_S1_ --------------------------
	.section	.text._Z16gpu_tfm_arb_2dlyPfS_iiPKfS1_PKiS3_S3_S3_iiiiS1_S1_S1_,"ax",@progbits
	.align	128
.text._Z16gpu_tfm_arb_2dlyPfS_iiPKfS1_PKiS3_S3_S3_iiiiS1_S1_S1_:
        .type           _Z16gpu_tfm_arb_2dlyPfS_iiPKfS1_PKiS3_S3_S3_iiiiS1_S1_S1_,@function
        .size           _Z16gpu_tfm_arb_2dlyPfS_iiPKfS1_PKiS3_S3_S3_iiiiS1_S1_S1_,(.L_x_4 - _Z16gpu_tfm_arb_2dlyPfS_iiPKfS1_PKiS3_S3_S3_iiiiS1_S1_S1_)
        .other          _Z16gpu_tfm_arb_2dlyPfS_iiPKfS1_PKiS3_S3_S3_iiiiS1_S1_S1_,@"STO_CUDA_ENTRY STV_DEFAULT"
_Z16gpu_tfm_arb_2dlyPfS_iiPKfS1_PKiS3_S3_S3_iiiiS1_S1_S1_:
[----:B------:R-:W-:Y:S01]  /*0000*/  LDC R1, c[0x0][0x37c] ;  /* 0x0000df00ff017b82 */ /* 0x000fe20000000800 */
[----:B------:R-:W0:Y:S07]  /*0010*/  S2R R0, SR_TID.X ;  /* 0x0000000000007919 */ /* 0x000e2e0000002100 */
[----:B------:R-:W1:Y:S01]  /*0020*/  S2UR UR4, SR_CTAID.X ;  /* 0x00000000000479c3 */ /* 0x000e620000002500 */
[----:B------:R-:W2:Y:S07]  /*0030*/  LDCU UR5, c[0x0][0x3c8] ;  /* 0x00007900ff0577ac */ /* 0x000eae0008000800 */
[----:B------:R-:W3:Y:S01]  /*0040*/  LDC R3, c[0x0][0x360] ;  /* 0x0000d800ff037b82 */ /* 0x000ee20000000800 */
[----:B-1----:R-:W-:Y:S01]  /*0050*/  ULOP3.LUT UR4, UR4, 0xffff, URZ, 0xc0, !UPT ;  /* 0x0000ffff04047892 */ /* 0x002fe2000f8ec0ff */
[----:B0-----:R-:W-:-:S02]  /*0060*/  LOP3.LUT R0, R0, 0xffff, RZ, 0xc0, !PT ;  /* 0x0000ffff00007812 */ /* 0x001fc400078ec0ff */
[----:B---3--:R-:W-:-:S05]  /*0070*/  LOP3.LUT R3, R3, 0xffff, RZ, 0xc0, !PT ;  /* 0x0000ffff03037812 */ /* 0x008fca00078ec0ff */
[----:B------:R-:W-:-:S05]  /*0080*/  IMAD R0, R3, UR4, R0 ;  /* 0x0000000403007c24 */ /* 0x000fca000f8e0200 */
[----:B--2---:R-:W-:-:S13]  /*0090*/  ISETP.GE.AND P0, PT, R0, UR5, PT ;  /* 0x0000000500007c0c */ /* 0x004fda000bf06270 */
[----:B------:R-:W-:Y:S05]  /*00a0*/  @P0 EXIT ;  /* 0x000000000000094d */ /* 0x000fea0003800000 */
[----:B------:R-:W0:Y:S01]  /*00b0*/  LDCU UR4, c[0x0][0x394] ;  /* 0x00007280ff0477ac */ /* 0x000e220008000800 */
[----:B------:R-:W1:Y:S01]  /*00c0*/  LDCU.64 UR6, c[0x0][0x358] ;  /* 0x00006b00ff0677ac */ /* 0x000e620008000a00 */
[----:B0-----:R-:W-:-:S09]  /*00d0*/  UISETP.GT.AND UP0, UPT, UR4, URZ, UPT ;  /* 0x000000ff0400728c */ /* 0x001fd2000bf04270 */
[----:B-1----:R-:W-:Y:S05]  /*00e0*/  BRA.U !UP0, `(.L_x_0) ;  /* 0x00000005080c7547 */ /* 0x002fea000b800000 */
[----:B------:R-:W0:Y:S01]  /*00f0*/  LDC R12, c[0x0][0x390] ;  /* 0x0000e400ff0c7b82 */ /* 0x000e220000000800 */
[----:B------:R-:W-:Y:S01]  /*0100*/  HFMA2 R13, -RZ, RZ, 0, 0 ;  /* 0x00000000ff0d7431 */ /* 0x000fe200000001ff */
[----:B------:R-:W-:Y:S01]  /*0110*/  MOV R14, RZ ;  /* 0x000000ff000e7202 */ /* 0x000fe20000000f00 */
[----:B------:R-:W1:Y:S01]  /*0120*/  LDCU UR16, c[0x0][0x394] ;  /* 0x00007280ff1077ac */ /* 0x000e620008000800 */
[----:B------:R-:W2:Y:S04]  /*0130*/  LDCU UR5, c[0x0][0x3cc] ;  /* 0x00007980ff0577ac */ /* 0x000ea80008000800 */
[----:B------:R-:W3:Y:S01]  /*0140*/  LDC.64 R2, c[0x0][0x3b8] ;  /* 0x0000ee00ff027b82 */ /* 0x000ee20000000a00 */
[----:B------:R-:W4:Y:S01]  /*0150*/  LDCU.64 UR12, c[0x0][0x3a8] ;  /* 0x00007500ff0c77ac */ /* 0x000f220008000a00 */
[----:B------:R-:W0:Y:S06]  /*0160*/  LDCU.64 UR10, c[0x0][0x3b0] ;  /* 0x00007600ff0a77ac */ /* 0x000e2c0008000a00 */
[----:B------:R-:W0:Y:S01]  /*0170*/  LDC.64 R4, c[0x0][0x3c0] ;  /* 0x0000f000ff047b82 */ /* 0x000e220000000a00 */
[----:B------:R-:W0:Y:S01]  /*0180*/  LDCU.64 UR8, c[0x0][0x3e8] ;  /* 0x00007d00ff0877ac */ /* 0x000e220008000a00 */
[----:B------:R-:W0:Y:S06]  /*0190*/  LDCU.64 UR14, c[0x0][0x3d0] ;  /* 0x00007a00ff0e77ac */ /* 0x000e2c0008000a00 */
[----:B------:R-:W0:Y:S01]  /*01a0*/  LDC.64 R6, c[0x0][0x3d8] ;  /* 0x0000f600ff067b82 */ /* 0x000e220000000a00 */
[----:B------:R-:W-:-:S07]  /*01b0*/  UMOV UR4, URZ ;  /* 0x000000ff00047c82 */ /* 0x000fce0008000000 */
[----:B------:R-:W0:Y:S01]  /*01c0*/  LDC.64 R8, c[0x0][0x3e0] ;  /* 0x0000f800ff087b82 */ /* 0x000e220000000a00 */
[----:B-12-4-:R-:W-:Y:S01]  /*01d0*/  NOP ;  /* 0x0000000000007918 */ /* 0x016fe20000000000 */
.L_x_1:
[----:B------:R-:W-:Y:S02]  /*01e0*/  MOV R10, UR12 ;  /* 0x0000000c000a7c02 */ /* 0x000fe40008000f00 */
[----:B0-----:R-:W-:Y:S02]  /*01f0*/  MOV R16, UR10 ;  /* 0x0000000a00107c02 */ /* 0x001fe40008000f00 */
[----:B------:R-:W-:Y:S02]  /*0200*/  MOV R11, UR13 ;  /* 0x0000000d000b7c02 */ /* 0x000fe40008000f00 */
[----:B------:R-:W-:-:S03]  /*0210*/  MOV R17, UR11 ;  /* 0x0000000b00117c02 */ /* 0x000fc60008000f00 */
[----:B------:R-:W2:Y:S04]  /*0220*/  LDG.E R10, desc[UR6][R10.64] ;  /* 0x000000060a0a7981 */ /* 0x000ea8000c1e1900 */
[----:B------:R-:W4:Y:S01]  /*0230*/  LDG.E R16, desc[UR6][R16.64] ;  /* 0x0000000610107981 */ /* 0x000f22000c1e1900 */
[----:B------:R-:W-:Y:S01]  /*0240*/  UIMAD UR17, UR14, UR5, URZ ;  /* 0x000000050e1172a4 */ /* 0x000fe2000f8e02ff */
[----:B--2---:R-:W-:Y:S02]  /*0250*/  IADD3 R15, PT, PT, R10, -0x1, RZ ;  /* 0xffffffff0a0f7810 */ /* 0x004fe40007ffe0ff */
[----:B----4-:R-:W-:-:S03]  /*0260*/  IADD3 R18, PT, PT, R16, -0x1, RZ ;  /* 0xffffffff10127810 */ /* 0x010fc60007ffe0ff */
[----:B------:R-:W-:Y:S02]  /*0270*/  IMAD R15, R15, UR17, RZ ;  /* 0x000000110f0f7c24 */ /* 0x000fe4000f8e02ff */
[----:B------:R-:W-:Y:S02]  /*0280*/  IMAD R19, R18, UR17, RZ ;  /* 0x0000001112137c24 */ /* 0x000fe4000f8e02ff */
[--C-:B------:R-:W-:Y:S02]  /*0290*/  IMAD R15, R15, UR15, R0.reuse ;  /* 0x0000000f0f0f7c24 */ /* 0x100fe4000f8e0200 */
[----:B------:R-:W-:Y:S02]  /*02a0*/  IMAD R19, R19, UR15, R0 ;  /* 0x0000000f13137c24 */ /* 0x000fe4000f8e0200 */
[----:B---3--:R-:W-:-:S04]  /*02b0*/  IMAD.WIDE R24, R15, 0x4, R2 ;  /* 0x000000040f187825 */ /* 0x008fc800078e0202 */
[C---:B------:R-:W-:Y:S02]  /*02c0*/  IMAD.WIDE R26, R19.reuse, 0x4, R4 ;  /* 0x00000004131a7825 */ /* 0x040fe400078e0204 */
[----:B------:R-:W2:Y:S04]  /*02d0*/  LDG.E R24, desc[UR6][R24.64] ;  /* 0x0000000618187981 */ /* 0x000ea8000c1e1900 */
[----:B------:R-:W2:Y:S01]  /*02e0*/  LDG.E R27, desc[UR6][R26.64] ;  /* 0x000000061a1b7981 */ /* 0x000ea2000c1e1900 */
[----:B------:R-:W-:Y:S01]  /*02f0*/  IMAD.WIDE R22, R19, 0x4, R8 ;  /* 0x0000000413167825 */ /* 0x000fe200078e0208 */
[----:B------:R-:W-:Y:S02]  /*0300*/  MOV R18, UR8 ;  /* 0x0000000800127c02 */ /* 0x000fe40008000f00 */
[----:B------:R-:W-:Y:S01]  /*0310*/  MOV R19, UR9 ;  /* 0x0000000900137c02 */ /* 0x000fe20008000f00 */
[----:B------:R-:W-:-:S02]  /*0320*/  IMAD.WIDE R20, R15, 0x4, R6 ;  /* 0x000000040f147825 */ /* 0x000fc400078e0206 */
[----:B------:R-:W3:Y:S04]  /*0330*/  LDG.E R22, desc[UR6][R22.64] ;  /* 0x0000000616167981 */ /* 0x000ee8000c1e1900 */
[----:B------:R-:W3:Y:S04]  /*0340*/  LDG.E R15, desc[UR6][R20.64] ;  /* 0x00000006140f7981 */ /* 0x000ee8000c1e1900 */
[----:B------:R-:W4:Y:S01]  /*0350*/  LDG.E R18, desc[UR6][R18.64] ;  /* 0x0000000612127981 */ /* 0x000f22000c1e1900 */
[----:B--2---:R-:W-:-:S04]  /*0360*/  IADD3 R29, PT, PT, R24, -0x1, R27 ;  /* 0xffffffff181d7810 */ /* 0x004fc80007ffe01b */
[----:B------:R-:W-:-:S04]  /*0370*/  ISETP.LT.AND P0, PT, R29, RZ, PT ;  /* 0x000000ff1d00720c */ /* 0x000fc80003f01270 */
[----:B------:R-:W-:-:S13]  /*0380*/  ISETP.GT.OR P0, PT, R29, R12, P0 ;  /* 0x0000000c1d00720c */ /* 0x000fda0000704670 */
[----:B------:R-:W0:Y:S08]  /*0390*/  @!P0 LDC.64 R16, c[0x0][0x398] ;  /* 0x0000e600ff108b82 */ /* 0x000e300000000a00 */
[----:B------:R-:W1:Y:S01]  /*03a0*/  @!P0 LDC.64 R10, c[0x0][0x3a0] ;  /* 0x0000e800ff0a8b82 */ /* 0x000e620000000a00 */
[----:B------:R-:W-:-:S04]  /*03b0*/  @!P0 IMAD R25, R12, UR4, R29 ;  /* 0x000000040c198c24 */ /* 0x000fc8000f8e021d */
[----:B0-----:R-:W-:-:S06]  /*03c0*/  @!P0 IMAD.WIDE R16, R25, 0x4, R16 ;  /* 0x0000000419108825 */ /* 0x001fcc00078e0210 */
[----:B------:R-:W2:Y:S01]  /*03d0*/  @!P0 LDG.E R16, desc[UR6][R16.64] ;  /* 0x0000000610108981 */ /* 0x000ea2000c1e1900 */
[----:B-1----:R-:W-:-:S06]  /*03e0*/  @!P0 IMAD.WIDE R10, R25, 0x4, R10 ;  /* 0x00000004190a8825 */ /* 0x002fcc00078e020a */
[----:B------:R-:W5:Y:S01]  /*03f0*/  @!P0 LDG.E R10, desc[UR6][R10.64] ;  /* 0x000000060a0a8981 */ /* 0x000f62000c1e1900 */
[----:B------:R-:W-:Y:S02]  /*0400*/  UIADD3 UR8, UP0, UPT, UR8, 0x4, URZ ;  /* 0x0000000408087890 */ /* 0x000fe4000ff1e0ff */
[----:B------:R-:W-:Y:S01]  /*0410*/  UIADD3 UR4, UPT, UPT, UR4, 0x1, URZ ;  /* 0x0000000104047890 */ /* 0x000fe2000fffe0ff */
[----:B---3--:R-:W-:Y:S01]  /*0420*/  FMUL.FTZ R15, R15, R22 ;  /* 0x000000160f0f7220 */ /* 0x008fe20000410000 */
[----:B------:R-:W-:Y:S02]  /*0430*/  UIADD3.X UR9, UPT, UPT, URZ, UR9, URZ, UP0, !UPT ;  /* 0x00000009ff097290 */ /* 0x000fe400087fe4ff */
[----:B------:R-:W-:Y:S01]  /*0440*/  UISETP.NE.AND UP0, UPT, UR4, UR16, UPT ;  /* 0x000000100400728c */ /* 0x000fe2000bf05270 */
[----:B----4-:R-:W-:Y:S01]  /*0450*/  FMUL.FTZ R21, R18, R15 ;  /* 0x0000000f12157220 */ /* 0x010fe20000410000 */
[----:B------:R-:W-:Y:S02]  /*0460*/  @P0 MOV R15, RZ ;  /* 0x000000ff000f0202 */ /* 0x000fe40000000f00 */
[----:B------:R-:W-:Y:S01]  /*0470*/  @P0 MOV R18, RZ ;  /* 0x000000ff00120202 */ /* 0x000fe20000000f00 */
[----:B------:R-:W-:-:S02]  /*0480*/  UIADD3 UR10, UP1, UPT, UR10, 0x4, URZ ;  /* 0x000000040a0a7890 */ /* 0x000fc4000ff3e0ff */
[----:B------:R-:W-:Y:S02]  /*0490*/  UIADD3 UR12, UP2, UPT, UR12, 0x4, URZ ;  /* 0x000000040c0c7890 */ /* 0x000fe4000ff5e0ff */
[----:B------:R-:W-:Y:S02]  /*04a0*/  UIADD3.X UR11, UPT, UPT, URZ, UR11, URZ, UP1, !UPT ;  /* 0x0000000bff0b7290 */ /* 0x000fe40008ffe4ff */
[----:B------:R-:W-:Y:S01]  /*04b0*/  UIADD3.X UR13, UPT, UPT, URZ, UR13, URZ, UP2, !UPT ;  /* 0x0000000dff0d7290 */ /* 0x000fe200097fe4ff */
[----:B--2---:R-:W-:-:S04]  /*04c0*/  @!P0 FMUL.FTZ R15, R21, R16 ;  /* 0x00000010150f8220 */ /* 0x004fc80000410000 */
[----:B------:R-:W-:Y:S01]  /*04d0*/  FADD.FTZ R14, R15, R14 ;  /* 0x0000000e0f0e7221 */ /* 0x000fe20000010000 */
[----:B-----5:R-:W-:-:S04]  /*04e0*/  @!P0 FMUL.FTZ R18, R21, R10 ;  /* 0x0000000a15128220 */ /* 0x020fc80000410000 */
[----:B------:R-:W-:Y:S01]  /*04f0*/  FADD.FTZ R13, R18, R13 ;  /* 0x0000000d120d7221 */ /* 0x000fe20000010000 */
[----:B------:R-:W-:Y:S06]  /*0500*/  BRA.U UP0, `(.L_x_1) ;  /* 0xfffffffd00347547 */ /* 0x000fec000b83ffff */
[----:B------:R-:W-:Y:S05]  /*0510*/  BRA `(.L_x_2) ;  /* 0x0000000000087947 */ /* 0x000fea0003800000 */
.L_x_0:
[----:B------:R-:W-:Y:S01]  /*0520*/  HFMA2 R13, -RZ, RZ, 0, 0 ;  /* 0x00000000ff0d7431 */ /* 0x000fe200000001ff */
[----:B------:R-:W-:-:S07]  /*0530*/  MOV R14, RZ ;  /* 0x000000ff000e7202 */ /* 0x000fce0000000f00 */
.L_x_2:
[----:B------:R-:W0:Y:S08]  /*0540*/  LDC.64 R2, c[0x0][0x380] ;  /* 0x0000e000ff027b82 */ /* 0x000e300000000a00 */
[----:B------:R-:W1:Y:S01]  /*0550*/  LDC.64 R4, c[0x0][0x388] ;  /* 0x0000e200ff047b82 */ /* 0x000e620000000a00 */
[----:B0-----:R-:W-:-:S05]  /*0560*/  IMAD.WIDE R2, R0, 0x4, R2 ;  /* 0x0000000400027825 */ /* 0x001fca00078e0202 */
[----:B------:R-:W-:Y:S01]  /*0570*/  STG.E desc[UR6][R2.64], R14 ;  /* 0x0000000e02007986 */ /* 0x000fe2000c101906 */
[----:B-1----:R-:W-:-:S05]  /*0580*/  IMAD.WIDE R4, R0, 0x4, R4 ;  /* 0x0000000400047825 */ /* 0x002fca00078e0204 */
[----:B------:R-:W-:Y:S01]  /*0590*/  STG.E desc[UR6][R4.64], R13 ;  /* 0x0000000d04007986 */ /* 0x000fe2000c101906 */
[----:B------:R-:W-:Y:S05]  /*05a0*/  EXIT ;  /* 0x000000000000794d */ /* 0x000fea0003800000 */
.L_x_3:
[----:B------:R-:W-:-:S00]  /*05b0*/  BRA `(.L_x_3) ;  /* 0xfffffffc00fc7947 */ /* 0x000fc0000383ffff */
[----:B------:R-:W-:-:S00]  /*05c0*/  NOP ;  /* 0x0000000000007918 */ /* 0x000fc00000000000 */
        /* <DEDUP_REMOVED lines=11> */
.L_x_4:


//--------------------- .nv.shared.reserved.0     --------------------------
	.section	.nv.shared.reserved.0,"aw",@nobits
	.weak		__nv_reservedSMEM_offset_0_alias
	.size		__nv_reservedSMEM_offset_0_alias, 0, 64
	.other		__nv_reservedSMEM_offset_0_alias,@"STO_CUDA_RESERVED_SHARED STV_DEFAULT"
__nv_reservedSMEM_offset_0_alias:
	.zero		0
	.zero		64


//--------------------- .nv.constant0._Z16gpu_tfm_arb_2dlyPfS_iiPKfS1_PKiS3_S3_S3_iiiiS1_S1_S1_ --------------------------
	.section	.nv.constant0._Z16gpu_tfm_arb_2dlyPfS_iiPKfS1_PKiS3_S3_S3_iiiiS1_S1_S1_,"a",@progbits
	.sectionflags	@""
	.align	4
.nv.constant0._Z16gpu_tfm_arb_2dlyPfS_iiPKfS1_PKiS3_S3_S3_iiiiS1_S1_S1_:
	.zero		1008


//--------------------- SYMBOLS --------------------------

	.type		.nv.reservedSmem.offset0,@object
	.size		.nv.reservedSmem.offset0,0x4
